	.headerflags	@"EF_CUDA_TEXMODE_UNIFIED EF_CUDA_64BIT_ADDRESS EF_CUDA_ACCELERATORS EF_CUDA_SM90 EF_CUDA_VIRTUAL_SM(EF_CUDA_SM90)"
	.elftype	@"ET_EXEC"


//--------------------- .nv.info                  --------------------------
	.section	.nv.info,"",@"SHT_CUDA_INFO"
	.align	4


	//----- nvinfo : EIATTR_REGCOUNT
	.align		4
        /*0000*/ 	.byte	0x04, 0x2f
        /*0002*/ 	.short	(.L_3 - .L_2)
	.align		4
.L_2:
        /*0004*/ 	.word	index@(triton_poi_fused__native_batch_norm_legit_no_training_relu_17)
        /*0008*/ 	.word	0x00000011


	//----- nvinfo : EIATTR_MIN_STACK_SIZE
	.align		4
.L_3:
        /*000c*/ 	.byte	0x04, 0x12
        /*000e*/ 	.short	(.L_5 - .L_4)
	.align		4
.L_4:
        /*0010*/ 	.word	index@(triton_poi_fused__native_batch_norm_legit_no_training_relu_17)
        /*0014*/ 	.word	0x00000000


	//----- nvinfo : EIATTR_FRAME_SIZE
	.align		4
.L_5:
        /*0018*/ 	.byte	0x04, 0x11
        /*001a*/ 	.short	(.L_7 - .L_6)
	.align		4
.L_6:
        /*001c*/ 	.word	index@(triton_poi_fused__native_batch_norm_legit_no_training_relu_17)
        /*0020*/ 	.word	0x00000000


	//----- nvinfo : EIATTR_MIN_STACK_SIZE
	.align		4
.L_7:
        /*0024*/ 	.byte	0x04, 0x12
        /*0026*/ 	.short	(.L_9 - .L_8)
	.align		4
.L_8:
        /*0028*/ 	.word	index@(triton_poi_fused__native_batch_norm_legit_no_training_relu_17)
        /*002c*/ 	.word	0x00000000
.L_9:


//--------------------- .nv.info.triton_poi_fused__native_batch_norm_legit_no_training_relu_17 --------------------------
	.section	.nv.info.triton_poi_fused__native_batch_norm_legit_no_training_relu_17,"",@"SHT_CUDA_INFO"
	.sectionflags	@""
	.align	4


	//----- nvinfo : EIATTR_CUDA_API_VERSION
	.align		4
        /*0000*/ 	.byte	0x04, 0x37
        /*0002*/ 	.short	(.L_11 - .L_10)
.L_10:
        /*0004*/ 	.word	0x0000007c


	//----- nvinfo : EIATTR_KPARAM_INFO
	.align		4
.L_11:
        /*0008*/ 	.byte	0x04, 0x17
        /*000a*/ 	.short	(.L_13 - .L_12)
.L_12:
        /*000c*/ 	.word	0x00000000
        /*0010*/ 	.short	0x0006
        /*0012*/ 	.short	0x0030
        /*0014*/ 	.byte	0x00, 0xf0, 0x11, 0x00


	//----- nvinfo : EIATTR_KPARAM_INFO
	.align		4
.L_13:
        /*0018*/ 	.byte	0x04, 0x17
        /*001a*/ 	.short	(.L_15 - .L_14)
.L_14:
        /*001c*/ 	.word	0x00000000
        /*0020*/ 	.short	0x0005
        /*0022*/ 	.short	0x0028
        /*0024*/ 	.byte	0x00, 0xf4, 0x21, 0x00


	//----- nvinfo : EIATTR_KPARAM_INFO
	.align		4
.L_15:
        /*0028*/ 	.byte	0x04, 0x17
        /*002a*/ 	.short	(.L_17 - .L_16)
.L_16:
        /*002c*/ 	.word	0x00000000
        /*0030*/ 	.short	0x0004
        /*0032*/ 	.short	0x0020
        /*0034*/ 	.byte	0x00, 0xf4, 0x21, 0x00


	//----- nvinfo : EIATTR_KPARAM_INFO
	.align		4
.L_17:
        /*0038*/ 	.byte	0x04, 0x17
        /*003a*/ 	.short	(.L_19 - .L_18)
.L_18:
        /*003c*/ 	.word	0x00000000
        /*0040*/ 	.short	0x0003
        /*0042*/ 	.short	0x0018
        /*0044*/ 	.byte	0x00, 0xf4, 0x21, 0x00


	//----- nvinfo : EIATTR_KPARAM_INFO
	.align		4
.L_19:
        /*0048*/ 	.byte	0x04, 0x17
        /*004a*/ 	.short	(.L_21 - .L_20)
.L_20:
        /*004c*/ 	.word	0x00000000
        /*0050*/ 	.short	0x0002
        /*0052*/ 	.short	0x0010
        /*0054*/ 	.byte	0x00, 0xf4, 0x21, 0x00


	//----- nvinfo : EIATTR_KPARAM_INFO
	.align		4
.L_21:
        /*0058*/ 	.byte	0x04, 0x17
        /*005a*/ 	.short	(.L_23 - .L_22)
.L_22:
        /*005c*/ 	.word	0x00000000
        /*0060*/ 	.short	0x0001
        /*0062*/ 	.short	0x0008
        /*0064*/ 	.byte	0x00, 0xf4, 0x21, 0x00


	//----- nvinfo : EIATTR_KPARAM_INFO
	.align		4
.L_23:
        /*0068*/ 	.byte	0x04, 0x17
        /*006a*/ 	.short	(.L_25 - .L_24)
.L_24:
        /*006c*/ 	.word	0x00000000
        /*0070*/ 	.short	0x0000
        /*0072*/ 	.short	0x0000
        /*0074*/ 	.byte	0x00, 0xf4, 0x21, 0x00


	//----- nvinfo : EIATTR_SPARSE_MMA_MASK
	.align		4
.L_25:
        /*0078*/ 	.byte	0x03, 0x50
        /*007a*/ 	.short	0x0000


	//----- nvinfo : EIATTR_MAXREG_COUNT
	.align		4
        /*007c*/ 	.byte	0x03, 0x1b
        /*007e*/ 	.short	0x00ff


	//----- nvinfo : EIATTR_EXIT_INSTR_OFFSETS
	.align		4
        /*0080*/ 	.byte	0x04, 0x1c
        /*0082*/ 	.short	(.L_27 - .L_26)


	//   ....[0]....
.L_26:
        /*0084*/ 	.word	0x00000350


	//----- nvinfo : EIATTR_REQNTID
	.align		4
.L_27:
        /*0088*/ 	.byte	0x04, 0x10
        /*008a*/ 	.short	(.L_29 - .L_28)
.L_28:
        /*008c*/ 	.word	0x00000080
        /*0090*/ 	.word	0x00000001
        /*0094*/ 	.word	0x00000001


	//----- nvinfo : EIATTR_CBANK_PARAM_SIZE
	.align		4
.L_29:
        /*0098*/ 	.byte	0x03, 0x19
        /*009a*/ 	.short	0x0034


	//----- nvinfo : EIATTR_PARAM_CBANK
	.align		4
        /*009c*/ 	.byte	0x04, 0x0a
        /*009e*/ 	.short	(.L_31 - .L_30)
	.align		4
.L_30:
        /*00a0*/ 	.word	index@(.nv.constant0.triton_poi_fused__native_batch_norm_legit_no_training_relu_17)
        /*00a4*/ 	.short	0x0210
        /*00a6*/ 	.short	0x0034


	//----- nvinfo : EIATTR_SW_WAR
	.align		4
.L_31:
        /*00a8*/ 	.byte	0x04, 0x36
        /*00aa*/ 	.short	(.L_33 - .L_32)
.L_32:
        /*00ac*/ 	.word	0x00000008
.L_33:


//--------------------- .nv.callgraph             --------------------------
	.section	.nv.callgraph,"",@"SHT_CUDA_CALLGRAPH"
	.align	4
	.sectionentsize	8
	.align		4
        /*0000*/ 	.word	0x00000000
	.align		4
        /*0004*/ 	.word	0xffffffff
	.align		4
        /*0008*/ 	.word	0x00000000
	.align		4
        /*000c*/ 	.word	0xfffffffe
	.align		4
        /*0010*/ 	.word	0x00000000
	.align		4
        /*0014*/ 	.word	0xfffffffd
	.align		4
        /*0018*/ 	.word	0x00000000
	.align		4
        /*001c*/ 	.word	0xfffffffc


//--------------------- .nv.constant4             --------------------------
	.section	.nv.constant4,"a",@progbits
	.align	8
	.align		8
.nv.constant4:
        /*0000*/ 	.dword	_$_str
	.align		8
        /*0008*/ 	.dword	_$_str_$_2


//--------------------- .text.triton_poi_fused__native_batch_norm_legit_no_training_relu_17 --------------------------
	.section	.text.triton_poi_fused__native_batch_norm_legit_no_training_relu_17,"ax",@progbits
	.align	128
        .global         triton_poi_fused__native_batch_norm_legit_no_training_relu_17
        .type           triton_poi_fused__native_batch_norm_legit_no_training_relu_17,@function
        .size           triton_poi_fused__native_batch_norm_legit_no_training_relu_17,(.L_x_1 - triton_poi_fused__native_batch_norm_legit_no_training_relu_17)
        .other          triton_poi_fused__native_batch_norm_legit_no_training_relu_17,@"STO_CUDA_ENTRY STV_DEFAULT"
triton_poi_fused__native_batch_norm_legit_no_training_relu_17:
.text.triton_poi_fused__native_batch_norm_legit_no_training_relu_17:
[----:B------:R-:W-:Y:S01]  /*0000*/  LDC R1, c[0x0][0x28] ;  /* 0x00000a00ff017b82 */ /* 0x000fe20000000800 */
[----:B------:R-:W1:Y:S07]  /*0010*/  S2R R0, SR_TID.X ;  /* 0x0000000000007919 */ /* 0x000e6e0000002100 */
[----:B------:R-:W2:Y:S01]  /*0020*/  LDC.64 R6, c[0x0][0x220] ;  /* 0x00008800ff067b82 */ /* 0x000ea20000000a00 */
[----:B------:R-:W-:Y:S01]  /*0030*/  ULDC.64 UR4, c[0x0][0x208] ;  /* 0x0000820000047ab9 */ /* 0x000fe20000000a00 */
[----:B------:R-:W3:Y:S06]  /*0040*/  S2R R5, SR_CTAID.X ;  /* 0x0000000000057919 */ /* 0x000eec0000002500 */
[----:B------:R-:W4:Y:S08]  /*0050*/  LDC.64 R8, c[0x0][0x228] ;  /* 0x00008a00ff087b82 */ /* 0x000f300000000a00 */
[----:B------:R-:W5:Y:S01]  /*0060*/  LDC.64 R10, c[0x0][0x230] ;  /* 0x00008c00ff0a7b82 */ /* 0x000f620000000a00 */
[----:B-1----:R-:W-:-:S02]  /*0070*/  SHF.L.U32 R0, R0, 0x1, RZ ;  /* 0x0000000100007819 */ /* 0x002fc400000006ff */
[----:B---3--:R-:W-:Y:S02]  /*0080*/  SHF.R.S32.HI R3, RZ, 0x17, R5 ;  /* 0x00000017ff037819 */ /* 0x008fe40000011405 */
[----:B------:R-:W-:Y:S02]  /*0090*/  LOP3.LUT R0, R0, 0xfe, RZ, 0xc0, !PT ;  /* 0x000000fe00007812 */ /* 0x000fe400078ec0ff */
[----:B------:R-:W-:Y:S02]  /*00a0*/  SGXT R3, R3, 0x1 ;  /* 0x000000010303781a */ /* 0x000fe40000000200 */
[----:B------:R-:W-:Y:S02]  /*00b0*/  LEA R0, R5, R0, 0x8 ;  /* 0x0000000005007211 */ /* 0x000fe400078e40ff */
[----:B------:R-:W1:Y:S02]  /*00c0*/  LDC.64 R4, c[0x0][0x218] ;  /* 0x00008600ff047b82 */ /* 0x000e640000000a00 */
[----:B------:R-:W-:-:S04]  /*00d0*/  LEA.HI R3, R3, R0, RZ, 0x6 ;  /* 0x0000000003037211 */ /* 0x000fc800078f30ff */
[----:B------:R-:W-:-:S04]  /*00e0*/  SHF.R.S32.HI R3, RZ, 0x6, R3 ;  /* 0x00000006ff037819 */ /* 0x000fc80000011403 */
[----:B------:R-:W-:-:S04]  /*00f0*/  LEA.HI R2, R3, R3, RZ, 0x5 ;  /* 0x0000000303027211 */ /* 0x000fc800078f28ff */
[----:B------:R-:W-:-:S04]  /*0100*/  LOP3.LUT R2, R2, 0xffffffe0, RZ, 0xc0, !PT ;  /* 0xffffffe002027812 */ /* 0x000fc800078ec0ff */
[----:B------:R-:W-:Y:S02]  /*0110*/  IADD3 R13, R3, -R2, RZ ;  /* 0x80000002030d7210 */ /* 0x000fe40007ffe0ff */
[----:B------:R-:W3:Y:S03]  /*0120*/  LDC.64 R2, c[0x0][0x210] ;  /* 0x00008400ff027b82 */ /* 0x000ee60000000a00 */
[----:B--2---:R-:W-:-:S06]  /*0130*/  IMAD.WIDE R6, R13, 0x4, R6 ;  /* 0x000000040d067825 */ /* 0x004fcc00078e0206 */
[----:B------:R-:W2:Y:S01]  /*0140*/  LDG.E.EL R6, desc[UR4][R6.64] ;  /* 0x0000000406067981 */ /* 0x000ea2000c2e1900 */
[----:B-1----:R-:W-:-:S05]  /*0150*/  IMAD.WIDE R4, R13, 0x4, R4 ;  /* 0x000000040d047825 */ /* 0x002fca00078e0204 */
[----:B------:R1:W2:Y:S01]  /*0160*/  LDG.E.EL R12, desc[UR4][R4.64] ;  /* 0x00000004040c7981 */ /* 0x0002a2000c2e1900 */
[----:B---3--:R-:W-:Y:S01]  /*0170*/  IMAD.WIDE R2, R0, 0x4, R2 ;  /* 0x0000000400027825 */ /* 0x008fe200078e0202 */
[----:B------:R-:W-:Y:S01]  /*0180*/  HFMA2.MMA R14, -RZ, RZ, 1.625, 0 ;  /* 0x3e800000ff0e7435 */ /* 0x000fe200000001ff */
[----:B-1----:R-:W1:Y:S04]  /*0190*/  LDC.64 R4, c[0x0][0x238] ;  /* 0x00008e00ff047b82 */ /* 0x002e680000000a00 */
[----:B------:R-:W3:Y:S01]  /*01a0*/  LDG.E.64 R2, desc[UR4][R2.64] ;  /* 0x0000000402027981 */ /* 0x000ee2000c1e1b00 */
[----:B----4-:R-:W-:-:S04]  /*01b0*/  IMAD.WIDE R8, R13, 0x4, R8 ;  /* 0x000000040d087825 */ /* 0x010fc800078e0208 */
[----:B-----5:R-:W-:Y:S02]  /*01c0*/  IMAD.WIDE R10, R13, 0x4, R10 ;  /* 0x000000040d0a7825 */ /* 0x020fe400078e020a */
[----:B------:R-:W4:Y:S04]  /*01d0*/  LDG.E.EL R8, desc[UR4][R8.64] ;  /* 0x0000000408087981 */ /* 0x000f28000c2e1900 */
[----:B------:R-:W4:Y:S01]  /*01e0*/  LDG.E.EL R11, desc[UR4][R10.64] ;  /* 0x000000040a0b7981 */ /* 0x000f22000c2e1900 */
[----:B-1----:R-:W-:-:S04]  /*01f0*/  IMAD.WIDE R4, R0, 0x4, R4 ;  /* 0x0000000400047825 */ /* 0x002fc800078e0204 */
[----:B--2---:R-:W-:-:S04]  /*0200*/  FADD R6, R6, 9.9999997473787516356e-06 ;  /* 0x3727c5ac06067421 */ /* 0x004fc80000000000 */
[----:B------:R-:W1:Y:S02]  /*0210*/  MUFU.SQRT R7, R6 ;  /* 0x0000000600077308 */ /* 0x000e640000002000 */
[C---:B-1----:R-:W-:Y:S02]  /*0220*/  FSETP.GT.AND P0, PT, R7.reuse, 8.50705917302346158658e+37, PT ;  /* 0x7e8000000700780b */ /* 0x042fe40003f04000 */
[----:B------:R-:W-:-:S11]  /*0230*/  FSETP.GEU.AND P1, PT, R7, 1.175494350822287508e-38, PT ;  /* 0x008000000700780b */ /* 0x000fd60003f2e000 */
[----:B------:R-:W-:-:S04]  /*0240*/  @P0 FMUL R7, R7, 0.25 ;  /* 0x3e80000007070820 */ /* 0x000fc80000400000 */
[----:B------:R-:W-:-:S06]  /*0250*/  @!P1 FMUL R7, R7, 16777216 ;  /* 0x4b80000007079820 */ /* 0x000fcc0000400000 */
[----:B------:R-:W1:Y:S01]  /*0260*/  MUFU.RCP R7, R7 ;  /* 0x0000000700077308 */ /* 0x000e620000001000 */
[----:B------:R-:W-:Y:S01]  /*0270*/  FSEL R14, R14, 1, P0 ;  /* 0x3f8000000e0e7808 */ /* 0x000fe20000000000 */
[----:B---3--:R-:W-:-:S04]  /*0280*/  FADD R2, R2, -R12 ;  /* 0x8000000c02027221 */ /* 0x008fc80000000000 */
[----:B------:R-:W-:Y:S01]  /*0290*/  @!P1 FMUL R14, R14, 16777216 ;  /* 0x4b8000000e0e9820 */ /* 0x000fe20000400000 */
[----:B------:R-:W-:-:S03]  /*02a0*/  FADD R3, R3, -R12 ;  /* 0x8000000c03037221 */ /* 0x000fc60000000000 */
[----:B-1----:R-:W-:-:S04]  /*02b0*/  FMUL R14, R7, R14 ;  /* 0x0000000e070e7220 */ /* 0x002fc80000400000 */
[-C--:B------:R-:W-:Y:S01]  /*02c0*/  FMUL R2, R2, R14.reuse ;  /* 0x0000000e02027220 */ /* 0x080fe20000400000 */
[----:B------:R-:W-:-:S03]  /*02d0*/  FMUL R14, R3, R14 ;  /* 0x0000000e030e7220 */ /* 0x000fc60000400000 */
[C-C-:B----4-:R-:W-:Y:S01]  /*02e0*/  FFMA R2, R8.reuse, R2, R11.reuse ;  /* 0x0000000208027223 */ /* 0x150fe2000000000b */
[----:B------:R-:W-:-:S04]  /*02f0*/  FFMA R14, R8, R14, R11 ;  /* 0x0000000e080e7223 */ /* 0x000fc8000000000b */
[----:B------:R-:W-:Y:S02]  /*0300*/  FSETP.GEU.AND P0, PT, R2, RZ, PT ;  /* 0x000000ff0200720b */ /* 0x000fe40003f0e000 */
[----:B------:R-:W-:Y:S02]  /*0310*/  FSETP.GEU.AND P1, PT, R14, RZ, PT ;  /* 0x000000ff0e00720b */ /* 0x000fe40003f2e000 */
[----:B------:R-:W-:Y:S02]  /*0320*/  FSEL R2, R2, RZ, P0 ;  /* 0x000000ff02027208 */ /* 0x000fe40000000000 */
[----:B------:R-:W-:-:S05]  /*0330*/  FSEL R3, R14, RZ, P1 ;  /* 0x000000ff0e037208 */ /* 0x000fca0000800000 */
[----:B------:R-:W-:Y:S01]  /*0340*/  STG.E.64 desc[UR4][R4.64], R2 ;  /* 0x0000000204007986 */ /* 0x000fe2000c101b04 */
[----:B------:R-:W-:Y:S05]  /*0350*/  EXIT ;  /* 0x000000000000794d */ /* 0x000fea0003800000 */
.L_x_0:
[----:B------:R-:W-:-:S00]  /*0360*/  BRA `(.L_x_0) ;  /* 0xfffffffc00fc7947 */ /* 0x000fc0000383ffff */
[----:B------:R-:W-:-:S00]  /*0370*/  NOP ;  /* 0x0000000000007918 */ /* 0x000fc00000000000 */
        /* <DEDUP_REMOVED lines=8> */
.L_x_1:


//--------------------- .nv.global.init           --------------------------
	.section	.nv.global.init,"aw",@progbits
.nv.global.init:
	.type		_$_str,@object
	.size		_$_str,(_$_str_$_2 - _$_str)
_$_str:
        /*0000*/ 	.byte	0x5f, 0x5f, 0x43, 0x55, 0x44, 0x41, 0x5f, 0x46, 0x54, 0x5a, 0x00
	.type		_$_str_$_2,@object
	.size		_$_str_$_2,(.L_1 - _$_str_$_2)
_$_str_$_2:
        /*000b*/ 	.byte	0x5f, 0x5f, 0x43, 0x55, 0x44, 0x41, 0x5f, 0x50, 0x52, 0x45, 0x43, 0x5f, 0x53, 0x51, 0x52, 0x54
        /*001b*/ 	.byte	0x00
.L_1:


//--------------------- .nv.constant0.triton_poi_fused__native_batch_norm_legit_no_training_relu_17 --------------------------
	.section	.nv.constant0.triton_poi_fused__native_batch_norm_legit_no_training_relu_17,"a",@progbits
	.sectionflags	@""
	.align	4
.nv.constant0.triton_poi_fused__native_batch_norm_legit_no_training_relu_17:
	.zero		580
